.version 2.0 
.target sm_20
.global .u64  gresult;
.global .u64  srcb;

.entry main {
   .reg .u64 a, b;

   ld.global.u64  b, [srcb];
   mul.lo.u64   a, b, 4;
   st.global.u64 [gresult], a;
   
   exit;
}


// ===== COMPILED SASS (sm_100) =====

	.target	sm_100

	.elftype	@"ET_EXEC"


//--------------------- .note.nv.tkinfo           --------------------------
	.section	.note.nv.tkinfo,"",@"SHT_NOTE"
	.sectionflags	@"SHF_NOTE_NV_TKINFO"
	.tkinfo
        /*0018*/ 	.word	0x00000002
        /*0030*/ 	.string	""
        /*0030*/ 	.string	"ptxas"
        /*0030*/ 	.string	"Cuda compilation tools, release 13.0, V13.0.88"
        /*0030*/ 	.string	"Build cuda_13.0.r13.0/compiler.36424714_0"
        /*0030*/ 	.string	"-arch sm_100 "



//--------------------- .note.nv.cuinfo           --------------------------
	.section	.note.nv.cuinfo,"",@"SHT_NOTE"
	.sectionflags	@"SHF_NOTE_NV_CUINFO"
        /*0018*/ 	.short	0x0002
        /*001a*/ 	.short	0x0014
        /*001c*/ 	.short	0x0082
	.zero		2


//--------------------- .nv.info                  --------------------------
	.section	.nv.info,"",@"SHT_CUDA_INFO"
	.align	4


	//----- nvinfo : EIATTR_REGCOUNT
	.align		4
        /*0000*/ 	.byte	0x04, 0x2f
        /*0002*/ 	.short	(.L_3 - .L_2)
	.align		4
.L_2:
        /*0004*/ 	.word	index@(main)
        /*0008*/ 	.word	0x0000000c


	//----- nvinfo : EIATTR_FRAME_SIZE
	.align		4
.L_3:
        /*000c*/ 	.byte	0x04, 0x11
        /*000e*/ 	.short	(.L_5 - .L_4)
	.align		4
.L_4:
        /*0010*/ 	.word	index@(main)
        /*0014*/ 	.word	0x00000000


	//----- nvinfo : EIATTR_MIN_STACK_SIZE
	.align		4
.L_5:
        /*0018*/ 	.byte	0x04, 0x12
        /*001a*/ 	.short	(.L_7 - .L_6)
	.align		4
.L_6:
        /*001c*/ 	.word	index@(main)
        /*0020*/ 	.word	0x00000000
.L_7:


//--------------------- .nv.compat                --------------------------
	.section	.nv.compat,"",@"SHT_CUDA_COMPAT_INFO"
	.align	4
        /*0000*/ 	.byte	0x02, 0x09, 0x00, 0x00, 0x02, 0x02, 0x01, 0x00, 0x02, 0x05, 0x05, 0x00, 0x03, 0x07, 0x01, 0x01
        /*0010*/ 	.byte	0x02, 0x03, 0x00, 0x00, 0x02, 0x06, 0x01, 0x00, 0x04, 0x0b, 0x08, 0x00, 0x09, 0x00, 0x00, 0x00
        /*0020*/ 	.byte	0x00, 0x00, 0x00, 0x00


//--------------------- .nv.info.main             --------------------------
	.section	.nv.info.main,"",@"SHT_CUDA_INFO"
	.sectionflags	@""
	.align	4


	//----- nvinfo : EIATTR_CUDA_API_VERSION
	.align		4
        /*0000*/ 	.byte	0x04, 0x37
        /*0002*/ 	.short	(.L_9 - .L_8)
.L_8:
        /*0004*/ 	.word	0x00000082


	//----- nvinfo : EIATTR_SPARSE_MMA_MASK
	.align		4
.L_9:
        /*0008*/ 	.byte	0x03, 0x50
        /*000a*/ 	.short	0x0000


	//----- nvinfo : EIATTR_MAXREG_COUNT
	.align		4
        /*000c*/ 	.byte	0x03, 0x1b
        /*000e*/ 	.short	0x00ff


	//----- nvinfo : EIATTR_MERCURY_ISA_VERSION
	.align		4
        /*0010*/ 	.byte	0x03, 0x5f
        /*0012*/ 	.short	0x0101


	//----- nvinfo : EIATTR_VRC_CTA_INIT_COUNT
	.align		4
        /*0014*/ 	.byte	0x02, 0x4a
	.zero		1
	.zero		1


	//----- nvinfo : EIATTR_EXIT_INSTR_OFFSETS
	.align		4
        /*0018*/ 	.byte	0x04, 0x1c
        /*001a*/ 	.short	(.L_11 - .L_10)


	//   ....[0]....
.L_10:
        /*001c*/ 	.word	0x00000090


	//----- nvinfo : EIATTR_SW_WAR
	.align		4
.L_11:
        /*0020*/ 	.byte	0x04, 0x36
        /*0022*/ 	.short	(.L_13 - .L_12)
.L_12:
        /*0024*/ 	.word	0x00000008
.L_13:


//--------------------- .nv.callgraph             --------------------------
	.section	.nv.callgraph,"",@"SHT_CUDA_CALLGRAPH"
	.align	4
	.sectionentsize	8
	.align		4
        /*0000*/ 	.word	0x00000000
	.align		4
        /*0004*/ 	.word	0xffffffff
	.align		4
        /*0008*/ 	.word	0x00000000
	.align		4
        /*000c*/ 	.word	0xfffffffe
	.align		4
        /*0010*/ 	.word	0x00000000
	.align		4
        /*0014*/ 	.word	0xfffffffd
	.align		4
        /*0018*/ 	.word	0x00000000
	.align		4
        /*001c*/ 	.word	0xfffffffc


//--------------------- .nv.constant4             --------------------------
	.section	.nv.constant4,"a",@progbits
	.align	8
	.align		8
.nv.constant4:
        /*0000*/ 	.dword	gresult
	.align		8
        /*0008*/ 	.dword	srcb


//--------------------- .text.main                --------------------------
	.section	.text.main,"ax",@progbits
	.align	128
.text.main:
        .type           main,@function
        .size           main,(.L_x_1 - main)
        .other          main,@"STO_CUDA_ENTRY STV_DEFAULT"
main:
[----:B------:R-:W-:Y:S08]  /*0000*/  LDC R1, c[0x0][0x37c] ;  /* 0x0000df00ff017b82 */ /* 0x000ff00000000800 */
[----:B------:R-:W0:Y:S01]  /*0010*/  LDC.64 R2, c[0x4][0x8] ;  /* 0x01000200ff027b82 */ /* 0x000e220000000a00 */
[----:B------:R-:W0:Y:S02]  /*0020*/  LDCU.64 UR4, c[0x0][0x358] ;  /* 0x00006b00ff0477ac */ /* 0x000e240008000a00 */
[----:B0-----:R-:W2:Y:S05]  /*0030*/  LDG.E.64 R2, desc[UR4][R2.64] ;  /* 0x0000000402027981 */ /* 0x001eaa000c1e1b00 */
[----:B------:R-:W0:Y:S01]  /*0040*/  LDC.64 R4, c[0x4][RZ] ;  /* 0x01000000ff047b82 */ /* 0x000e220000000a00 */
[----:B--2---:R-:W-:Y:S01]  /*0050*/  IMAD.WIDE.U32 R6, R2, 0x4, RZ ;  /* 0x0000000402067825 */ /* 0x004fe200078e00ff */
[----:B------:R-:W-:-:S04]  /*0060*/  SHF.L.U32 R9, R3, 0x2, RZ ;  /* 0x0000000203097819 */ /* 0x000fc800000006ff */
[----:B------:R-:W-:-:S05]  /*0070*/  IADD3 R7, PT, PT, R7, R9, RZ ;  /* 0x0000000907077210 */ /* 0x000fca0007ffe0ff */
[----:B0-----:R-:W-:Y:S01]  /*0080*/  STG.E.64 desc[UR4][R4.64], R6 ;  /* 0x0000000604007986 */ /* 0x001fe2000c101b04 */
[----:B------:R-:W-:Y:S05]  /*0090*/  EXIT ;  /* 0x000000000000794d */ /* 0x000fea0003800000 */
.L_x_0:
[----:B------:R-:W-:-:S00]  /*00a0*/  BRA `(.L_x_0) ;  /* 0xfffffffc00fc7947 */ /* 0x000fc0000383ffff */
[----:B------:R-:W-:-:S00]  /*00b0*/  NOP ;  /* 0x0000000000007918 */ /* 0x000fc00000000000 */
        /* <DEDUP_REMOVED lines=12> */
.L_x_1:


//--------------------- .nv.shared.reserved.0     --------------------------
	.section	.nv.shared.reserved.0,"aw",@nobits
	.weak		__nv_reservedSMEM_offset_0_alias
	.size		__nv_reservedSMEM_offset_0_alias, 0, 64
	.other		__nv_reservedSMEM_offset_0_alias,@"STO_CUDA_RESERVED_SHARED STV_DEFAULT"
__nv_reservedSMEM_offset_0_alias:
	.zero		0
	.zero		64


//--------------------- .nv.global                --------------------------
	.section	.nv.global,"aw",@nobits
	.align	8
.nv.global:
	.type		gresult,@object
	.size		gresult,(srcb - gresult)
gresult:
	.zero		8
	.type		srcb,@object
	.size		srcb,(.L_1 - srcb)
srcb:
	.zero		8
.L_1:


//--------------------- .nv.constant0.main        --------------------------
	.section	.nv.constant0.main,"a",@progbits
	.sectionflags	@""
	.align	4
.nv.constant0.main:
	.zero		896


//--------------------- SYMBOLS --------------------------

	.type		.nv.reservedSmem.offset0,@object
	.size		.nv.reservedSmem.offset0,0x4
